//
// Generated by NVIDIA NVVM Compiler
//
// Compiler Build ID: CL-36424714
// Cuda compilation tools, release 13.0, V13.0.88
// Based on NVVM 20.0.0
//

.version 9.0
.target sm_100
.address_size 64

	// .globl	_Z17prefix_sum_kernelPjS_
// _ZZ17prefix_sum_kernelPjS_E11temp_result has been demoted

.visible .entry _Z17prefix_sum_kernelPjS_(
	.param .u64 .ptr .align 1 _Z17prefix_sum_kernelPjS__param_0,
	.param .u64 .ptr .align 1 _Z17prefix_sum_kernelPjS__param_1
)
{
	.reg .pred 	%p<21>;
	.reg .b32 	%r<60>;
	.reg .b64 	%rd<9>;
	// demoted variable
	.shared .align 4 .b8 _ZZ17prefix_sum_kernelPjS_E11temp_result[4096];
	ld.param.u64 	%rd2, [_Z17prefix_sum_kernelPjS__param_0];
	ld.param.u64 	%rd1, [_Z17prefix_sum_kernelPjS__param_1];
	cvta.to.global.u64 	%rd3, %rd2;
	mov.u32 	%r1, %tid.x;
	mul.wide.u32 	%rd4, %r1, 4;
	add.s64 	%rd5, %rd3, %rd4;
	ld.global.u32 	%r26, [%rd5];
	shl.b32 	%r27, %r1, 2;
	mov.u32 	%r28, _ZZ17prefix_sum_kernelPjS_E11temp_result;
	add.s32 	%r2, %r28, %r27;
	st.shared.u32 	[%r2], %r26;
	bar.sync 	0;
	setp.eq.s32 	%p1, %r1, 0;
	@%p1 bra 	$L__BB0_2;
	ld.shared.u32 	%r29, [%r2+-4];
	ld.shared.u32 	%r30, [%r2];
	add.s32 	%r50, %r30, %r29;
$L__BB0_2:
	setp.eq.s32 	%p2, %r1, 0;
	bar.sync 	0;
	@%p2 bra 	$L__BB0_4;
	st.shared.u32 	[%r2], %r50;
$L__BB0_4:
	bar.sync 	0;
	setp.lt.u32 	%p3, %r1, 2;
	@%p3 bra 	$L__BB0_6;
	ld.shared.u32 	%r31, [%r2+-8];
	ld.shared.u32 	%r32, [%r2];
	add.s32 	%r50, %r32, %r31;
$L__BB0_6:
	setp.lt.u32 	%p4, %r1, 2;
	bar.sync 	0;
	@%p4 bra 	$L__BB0_8;
	st.shared.u32 	[%r2], %r50;
$L__BB0_8:
	bar.sync 	0;
	setp.lt.u32 	%p5, %r1, 4;
	@%p5 bra 	$L__BB0_10;
	ld.shared.u32 	%r33, [%r2+-16];
	ld.shared.u32 	%r34, [%r2];
	add.s32 	%r50, %r34, %r33;
$L__BB0_10:
	setp.lt.u32 	%p6, %r1, 4;
	bar.sync 	0;
	@%p6 bra 	$L__BB0_12;
	st.shared.u32 	[%r2], %r50;
$L__BB0_12:
	bar.sync 	0;
	setp.lt.u32 	%p7, %r1, 8;
	@%p7 bra 	$L__BB0_14;
	ld.shared.u32 	%r35, [%r2+-32];
	ld.shared.u32 	%r36, [%r2];
	add.s32 	%r50, %r36, %r35;
$L__BB0_14:
	setp.lt.u32 	%p8, %r1, 8;
	bar.sync 	0;
	@%p8 bra 	$L__BB0_16;
	st.shared.u32 	[%r2], %r50;
$L__BB0_16:
	bar.sync 	0;
	setp.lt.u32 	%p9, %r1, 16;
	@%p9 bra 	$L__BB0_18;
	ld.shared.u32 	%r37, [%r2+-64];
	ld.shared.u32 	%r38, [%r2];
	add.s32 	%r50, %r38, %r37;
$L__BB0_18:
	setp.lt.u32 	%p10, %r1, 16;
	bar.sync 	0;
	@%p10 bra 	$L__BB0_20;
	st.shared.u32 	[%r2], %r50;
$L__BB0_20:
	bar.sync 	0;
	setp.lt.u32 	%p11, %r1, 32;
	@%p11 bra 	$L__BB0_22;
	ld.shared.u32 	%r39, [%r2+-128];
	ld.shared.u32 	%r40, [%r2];
	add.s32 	%r50, %r40, %r39;
$L__BB0_22:
	setp.lt.u32 	%p12, %r1, 32;
	bar.sync 	0;
	@%p12 bra 	$L__BB0_24;
	st.shared.u32 	[%r2], %r50;
$L__BB0_24:
	bar.sync 	0;
	setp.lt.u32 	%p13, %r1, 64;
	@%p13 bra 	$L__BB0_26;
	ld.shared.u32 	%r41, [%r2+-256];
	ld.shared.u32 	%r42, [%r2];
	add.s32 	%r50, %r42, %r41;
$L__BB0_26:
	setp.lt.u32 	%p14, %r1, 64;
	bar.sync 	0;
	@%p14 bra 	$L__BB0_28;
	st.shared.u32 	[%r2], %r50;
$L__BB0_28:
	bar.sync 	0;
	setp.lt.u32 	%p15, %r1, 128;
	@%p15 bra 	$L__BB0_30;
	ld.shared.u32 	%r43, [%r2+-512];
	ld.shared.u32 	%r44, [%r2];
	add.s32 	%r50, %r44, %r43;
$L__BB0_30:
	setp.lt.u32 	%p16, %r1, 128;
	bar.sync 	0;
	@%p16 bra 	$L__BB0_32;
	st.shared.u32 	[%r2], %r50;
$L__BB0_32:
	bar.sync 	0;
	setp.lt.u32 	%p17, %r1, 256;
	@%p17 bra 	$L__BB0_34;
	ld.shared.u32 	%r45, [%r2+-1024];
	ld.shared.u32 	%r46, [%r2];
	add.s32 	%r50, %r46, %r45;
$L__BB0_34:
	setp.lt.u32 	%p18, %r1, 256;
	bar.sync 	0;
	@%p18 bra 	$L__BB0_36;
	st.shared.u32 	[%r2], %r50;
$L__BB0_36:
	bar.sync 	0;
	setp.lt.u32 	%p19, %r1, 512;
	@%p19 bra 	$L__BB0_38;
	ld.shared.u32 	%r47, [%r2+-2048];
	ld.shared.u32 	%r48, [%r2];
	add.s32 	%r50, %r48, %r47;
$L__BB0_38:
	setp.gt.u32 	%p20, %r1, 511;
	bar.sync 	0;
	@%p20 bra 	$L__BB0_40;
	ld.shared.u32 	%r50, [%r2];
	bra.uni 	$L__BB0_41;
$L__BB0_40:
	st.shared.u32 	[%r2], %r50;
$L__BB0_41:
	cvta.to.global.u64 	%rd6, %rd1;
	add.s64 	%rd8, %rd6, %rd4;
	st.global.u32 	[%rd8], %r50;
	ret;

}


// ===== COMPILED SASS (sm_100) =====

	.target	sm_100

	.elftype	@"ET_EXEC"


//--------------------- .note.nv.tkinfo           --------------------------
	.section	.note.nv.tkinfo,"",@"SHT_NOTE"
	.sectionflags	@"SHF_NOTE_NV_TKINFO"
	.tkinfo
        /*0018*/ 	.word	0x00000002
        /*0030*/ 	.string	""
        /*0030*/ 	.string	"ptxas"
        /*0030*/ 	.string	"Cuda compilation tools, release 13.0, V13.0.88"
        /*0030*/ 	.string	"Build cuda_13.0.r13.0/compiler.36424714_0"
        /*0030*/ 	.string	"-arch sm_100 -m 64 "



//--------------------- .note.nv.cuinfo           --------------------------
	.section	.note.nv.cuinfo,"",@"SHT_NOTE"
	.sectionflags	@"SHF_NOTE_NV_CUINFO"
        /*0018*/ 	.short	0x0002
        /*001a*/ 	.short	0x0064
        /*001c*/ 	.short	0x0082
	.zero		2


//--------------------- .nv.info                  --------------------------
	.section	.nv.info,"",@"SHT_CUDA_INFO"
	.align	4


	//----- nvinfo : EIATTR_REGCOUNT
	.align		4
        /*0000*/ 	.byte	0x04, 0x2f
        /*0002*/ 	.short	(.L_1 - .L_0)
	.align		4
.L_0:
        /*0004*/ 	.word	index@(_Z17prefix_sum_kernelPjS_)
        /*0008*/ 	.word	0x0000000a


	//----- nvinfo : EIATTR_FRAME_SIZE
	.align		4
.L_1:
        /*000c*/ 	.byte	0x04, 0x11
        /*000e*/ 	.short	(.L_3 - .L_2)
	.align		4
.L_2:
        /*0010*/ 	.word	index@(_Z17prefix_sum_kernelPjS_)
        /*0014*/ 	.word	0x00000000


	//----- nvinfo : EIATTR_MIN_STACK_SIZE
	.align		4
.L_3:
        /*0018*/ 	.byte	0x04, 0x12
        /*001a*/ 	.short	(.L_5 - .L_4)
	.align		4
.L_4:
        /*001c*/ 	.word	index@(_Z17prefix_sum_kernelPjS_)
        /*0020*/ 	.word	0x00000000
.L_5:


//--------------------- .nv.compat                --------------------------
	.section	.nv.compat,"",@"SHT_CUDA_COMPAT_INFO"
	.align	4
        /*0000*/ 	.byte	0x02, 0x09, 0x00, 0x00, 0x02, 0x02, 0x01, 0x00, 0x02, 0x05, 0x05, 0x00, 0x03, 0x07, 0x01, 0x01
        /*0010*/ 	.byte	0x02, 0x03, 0x00, 0x00, 0x02, 0x06, 0x01, 0x00, 0x04, 0x0b, 0x08, 0x00, 0x09, 0x00, 0x00, 0x00
        /*0020*/ 	.byte	0x00, 0x00, 0x00, 0x00


//--------------------- .nv.info._Z17prefix_sum_kernelPjS_ --------------------------
	.section	.nv.info._Z17prefix_sum_kernelPjS_,"",@"SHT_CUDA_INFO"
	.sectionflags	@""
	.align	4


	//----- nvinfo : EIATTR_CUDA_API_VERSION
	.align		4
        /*0000*/ 	.byte	0x04, 0x37
        /*0002*/ 	.short	(.L_7 - .L_6)
.L_6:
        /*0004*/ 	.word	0x00000082


	//----- nvinfo : EIATTR_KPARAM_INFO
	.align		4
.L_7:
        /*0008*/ 	.byte	0x04, 0x17
        /*000a*/ 	.short	(.L_9 - .L_8)
.L_8:
        /*000c*/ 	.word	0x00000000
        /*0010*/ 	.short	0x0001
        /*0012*/ 	.short	0x0008
        /*0014*/ 	.byte	0x00, 0xf5, 0x21, 0x00


	//----- nvinfo : EIATTR_KPARAM_INFO
	.align		4
.L_9:
        /*0018*/ 	.byte	0x04, 0x17
        /*001a*/ 	.short	(.L_11 - .L_10)
.L_10:
        /*001c*/ 	.word	0x00000000
        /*0020*/ 	.short	0x0000
        /*0022*/ 	.short	0x0000
        /*0024*/ 	.byte	0x00, 0xf5, 0x21, 0x00


	//----- nvinfo : EIATTR_SPARSE_MMA_MASK
	.align		4
.L_11:
        /*0028*/ 	.byte	0x03, 0x50
        /*002a*/ 	.short	0x0000


	//----- nvinfo : EIATTR_MAXREG_COUNT
	.align		4
        /*002c*/ 	.byte	0x03, 0x1b
        /*002e*/ 	.short	0x00ff


	//----- nvinfo : EIATTR_NUM_BARRIERS
	.align		4
        /*0030*/ 	.byte	0x02, 0x4c
        /*0032*/ 	.byte	0x01
	.zero		1


	//----- nvinfo : EIATTR_MERCURY_ISA_VERSION
	.align		4
        /*0034*/ 	.byte	0x03, 0x5f
        /*0036*/ 	.short	0x0101


	//----- nvinfo : EIATTR_VRC_CTA_INIT_COUNT
	.align		4
        /*0038*/ 	.byte	0x02, 0x4a
	.zero		1
	.zero		1


	//----- nvinfo : EIATTR_EXIT_INSTR_OFFSETS
	.align		4
        /*003c*/ 	.byte	0x04, 0x1c
        /*003e*/ 	.short	(.L_13 - .L_12)


	//   ....[0]....
.L_12:
        /*0040*/ 	.word	0x00000560


	//----- nvinfo : EIATTR_CBANK_PARAM_SIZE
	.align		4
.L_13:
        /*0044*/ 	.byte	0x03, 0x19
        /*0046*/ 	.short	0x0010


	//----- nvinfo : EIATTR_PARAM_CBANK
	.align		4
        /*0048*/ 	.byte	0x04, 0x0a
        /*004a*/ 	.short	(.L_15 - .L_14)
	.align		4
.L_14:
        /*004c*/ 	.word	index@(.nv.constant0._Z17prefix_sum_kernelPjS_)
        /*0050*/ 	.short	0x0380
        /*0052*/ 	.short	0x0010


	//----- nvinfo : EIATTR_SW_WAR
	.align		4
.L_15:
        /*0054*/ 	.byte	0x04, 0x36
        /*0056*/ 	.short	(.L_17 - .L_16)
.L_16:
        /*0058*/ 	.word	0x00000008
.L_17:


//--------------------- .nv.callgraph             --------------------------
	.section	.nv.callgraph,"",@"SHT_CUDA_CALLGRAPH"
	.align	4
	.sectionentsize	8
	.align		4
        /*0000*/ 	.word	0x00000000
	.align		4
        /*0004*/ 	.word	0xffffffff
	.align		4
        /*0008*/ 	.word	0x00000000
	.align		4
        /*000c*/ 	.word	0xfffffffe
	.align		4
        /*0010*/ 	.word	0x00000000
	.align		4
        /*0014*/ 	.word	0xfffffffd
	.align		4
        /*0018*/ 	.word	0x00000000
	.align		4
        /*001c*/ 	.word	0xfffffffc


//--------------------- .text._Z17prefix_sum_kernelPjS_ --------------------------
	.section	.text._Z17prefix_sum_kernelPjS_,"ax",@progbits
	.align	128
        .global         _Z17prefix_sum_kernelPjS_
        .type           _Z17prefix_sum_kernelPjS_,@function
        .size           _Z17prefix_sum_kernelPjS_,(.L_x_1 - _Z17prefix_sum_kernelPjS_)
        .other          _Z17prefix_sum_kernelPjS_,@"STO_CUDA_ENTRY STV_DEFAULT"
_Z17prefix_sum_kernelPjS_:
.text._Z17prefix_sum_kernelPjS_:
[----:B------:R-:W-:Y:S01]  /*0000*/  LDC R1, c[0x0][0x37c] ;  /* 0x0000df00ff017b82 */ /* 0x000fe20000000800 */
[----:B------:R-:W0:Y:S07]  /*0010*/  S2R R2, SR_TID.X ;  /* 0x0000000000027919 */ /* 0x000e2e0000002100 */
[----:B------:R-:W0:Y:S01]  /*0020*/  LDC.64 R4, c[0x0][0x380] ;  /* 0x0000e000ff047b82 */ /* 0x000e220000000a00 */
[----:B------:R-:W1:Y:S01]  /*0030*/  LDCU.64 UR6, c[0x0][0x358] ;  /* 0x00006b00ff0677ac */ /* 0x000e620008000a00 */
[----:B0-----:R-:W-:-:S06]  /*0040*/  IMAD.WIDE.U32 R4, R2, 0x4, R4 ;  /* 0x0000000402047825 */ /* 0x001fcc00078e0004 */
[----:B-1----:R-:W2:Y:S01]  /*0050*/  LDG.E R4, desc[UR6][R4.64] ;  /* 0x0000000604047981 */ /* 0x002ea2000c1e1900 */
[----:B------:R-:W0:Y:S01]  /*0060*/  S2UR UR5, SR_CgaCtaId ;  /* 0x00000000000579c3 */ /* 0x000e220000008800 */
[----:B------:R-:W-:Y:S01]  /*0070*/  UMOV UR4, 0x400 ;  /* 0x0000040000047882 */ /* 0x000fe20000000000 */
[C---:B------:R-:W-:Y:S02]  /*0080*/  ISETP.NE.AND P1, PT, R2.reuse, RZ, PT ;  /* 0x000000ff0200720c */ /* 0x040fe40003f25270 */
[----:B------:R-:W-:Y:S01]  /*0090*/  ISETP.GE.U32.AND P0, PT, R2, 0x2, PT ;  /* 0x000000020200780c */ /* 0x000fe20003f06070 */
[----:B0-----:R-:W-:-:S06]  /*00a0*/  ULEA UR4, UR5, UR4, 0x18 ;  /* 0x0000000405047291 */ /* 0x001fcc000f8ec0ff */
[----:B------:R-:W-:-:S05]  /*00b0*/  LEA R7, R2, UR4, 0x2 ;  /* 0x0000000402077c11 */ /* 0x000fca000f8e10ff */
[----:B--2---:R-:W-:Y:S01]  /*00c0*/  STS [R7], R4 ;  /* 0x0000000407007388 */ /* 0x004fe20000000800 */
[----:B------:R-:W-:Y:S06]  /*00d0*/  BAR.SYNC.DEFER_BLOCKING 0x0 ;  /* 0x0000000000007b1d */ /* 0x000fec0000010000 */
[----:B------:R-:W-:Y:S04]  /*00e0*/  @P1 LDS R3, [R7+-0x4] ;  /* 0xfffffc0007031984 */ /* 0x000fe80000000800 */
[----:B------:R-:W0:Y:S02]  /*00f0*/  @P1 LDS R6, [R7] ;  /* 0x0000000007061984 */ /* 0x000e240000000800 */
[----:B0-----:R-:W-:Y:S01]  /*0100*/  @P1 IMAD.IADD R0, R3, 0x1, R6 ;  /* 0x0000000103001824 */ /* 0x001fe200078e0206 */
[----:B------:R-:W-:Y:S06]  /*0110*/  BAR.SYNC.DEFER_BLOCKING 0x0 ;  /* 0x0000000000007b1d */ /* 0x000fec0000010000 */
[----:B------:R-:W-:Y:S02]  /*0120*/  @P1 STS [R7], R0 ;  /* 0x0000000007001388 */ /* 0x000fe40000000800 */
[----:B------:R-:W-:Y:S01]  /*0130*/  BAR.SYNC.DEFER_BLOCKING 0x0 ;  /* 0x0000000000007b1d */ /* 0x000fe20000010000 */
[----:B------:R-:W-:-:S05]  /*0140*/  ISETP.GE.U32.AND P1, PT, R2, 0x4, PT ;  /* 0x000000040200780c */ /* 0x000fca0003f26070 */
        /* <DEDUP_REMOVED lines=55> */
[----:B------:R-:W-:-:S05]  /*04c0*/  ISETP.GT.U32.AND P1, PT, R2, 0x1ff, PT ;  /* 0x000001ff0200780c */ /* 0x000fca0003f24070 */
[----:B------:R-:W-:Y:S04]  /*04d0*/  @P0 LDS R3, [R7+-0x800] ;  /* 0xfff8000007030984 */ /* 0x000fe80000000800 */
[----:B------:R-:W0:Y:S02]  /*04e0*/  @P0 LDS R4, [R7] ;  /* 0x0000000007040984 */ /* 0x000e240000000800 */
[----:B0-----:R-:W-:Y:S01]  /*04f0*/  @P0 IMAD.IADD R0, R3, 0x1, R4 ;  /* 0x0000000103000824 */ /* 0x001fe200078e0204 */
[----:B------:R-:W-:Y:S08]  /*0500*/  BAR.SYNC.DEFER_BLOCKING 0x0 ;  /* 0x0000000000007b1d */ /* 0x000ff00000010000 */
[----:B------:R-:W0:Y:S01]  /*0510*/  LDC.64 R4, c[0x0][0x388] ;  /* 0x0000e200ff047b82 */ /* 0x000e220000000a00 */
[----:B------:R-:W1:Y:S01]  /*0520*/  @!P1 LDS R0, [R7] ;  /* 0x0000000007009984 */ /* 0x000e620000000800 */
[----:B0-----:R-:W-:-:S03]  /*0530*/  IMAD.WIDE.U32 R2, R2, 0x4, R4 ;  /* 0x0000000402027825 */ /* 0x001fc600078e0004 */
[----:B------:R-:W-:Y:S04]  /*0540*/  @P1 STS [R7], R0 ;  /* 0x0000000007001388 */ /* 0x000fe80000000800 */
[----:B-1----:R-:W-:Y:S01]  /*0550*/  STG.E desc[UR6][R2.64], R0 ;  /* 0x0000000002007986 */ /* 0x002fe2000c101906 */
[----:B------:R-:W-:Y:S05]  /*0560*/  EXIT ;  /* 0x000000000000794d */ /* 0x000fea0003800000 */
.L_x_0:
[----:B------:R-:W-:-:S00]  /*0570*/  BRA `(.L_x_0) ;  /* 0xfffffffc00fc7947 */ /* 0x000fc0000383ffff */
[----:B------:R-:W-:-:S00]  /*0580*/  NOP ;  /* 0x0000000000007918 */ /* 0x000fc00000000000 */
[----:B------:R-:W-:-:S00]  /*0590*/  NOP ;  /* 0x0000000000007918 */ /* 0x000fc00000000000 */
[----:B------:R-:W-:-:S00]  /*05a0*/  NOP ;  /* 0x0000000000007918 */ /* 0x000fc00000000000 */
[----:B------:R-:W-:-:S00]  /*05b0*/  NOP ;  /* 0x0000000000007918 */ /* 0x000fc00000000000 */
[----:B------:R-:W-:-:S00]  /*05c0*/  NOP ;  /* 0x0000000000007918 */ /* 0x000fc00000000000 */
[----:B------:R-:W-:-:S00]  /*05d0*/  NOP ;  /* 0x0000000000007918 */ /* 0x000fc00000000000 */
[----:B------:R-:W-:-:S00]  /*05e0*/  NOP ;  /* 0x0000000000007918 */ /* 0x000fc00000000000 */
[----:B------:R-:W-:-:S00]  /*05f0*/  NOP ;  /* 0x0000000000007918 */ /* 0x000fc00000000000 */
.L_x_1:


//--------------------- .nv.shared._Z17prefix_sum_kernelPjS_ --------------------------
	.section	.nv.shared._Z17prefix_sum_kernelPjS_,"aw",@nobits
	.sectionflags	@""
	.align	4
.nv.shared._Z17prefix_sum_kernelPjS_:
	.zero		5120


//--------------------- .nv.shared.reserved.0     --------------------------
	.section	.nv.shared.reserved.0,"aw",@nobits
	.weak		__nv_reservedSMEM_offset_0_alias
	.size		__nv_reservedSMEM_offset_0_alias, 0, 64
	.other		__nv_reservedSMEM_offset_0_alias,@"STO_CUDA_RESERVED_SHARED STV_DEFAULT"
__nv_reservedSMEM_offset_0_alias:
	.zero		0
	.zero		64


//--------------------- .nv.constant0._Z17prefix_sum_kernelPjS_ --------------------------
	.section	.nv.constant0._Z17prefix_sum_kernelPjS_,"a",@progbits
	.sectionflags	@""
	.align	4
.nv.constant0._Z17prefix_sum_kernelPjS_:
	.zero		912


//--------------------- SYMBOLS --------------------------

	.type		.nv.reservedSmem.offset0,@object
	.size		.nv.reservedSmem.offset0,0x4
	.type		.nv.reservedSmem.cap,@object
	.size		.nv.reservedSmem.cap,0x4
